//
// Generated by NVIDIA NVVM Compiler
//
// Compiler Build ID: CL-36424714
// Cuda compilation tools, release 13.0, V13.0.88
// Based on NVVM 20.0.0
//

.version 9.0
.target sm_100
.address_size 64

	// .globl	_Z20matrixMultiplicationiiiiPiS_S_
// _ZZ20matrixMultiplicationiiiiPiS_S_E8shared_D has been demoted

.visible .entry _Z20matrixMultiplicationiiiiPiS_S_(
	.param .u32 _Z20matrixMultiplicationiiiiPiS_S__param_0,
	.param .u32 _Z20matrixMultiplicationiiiiPiS_S__param_1,
	.param .u32 _Z20matrixMultiplicationiiiiPiS_S__param_2,
	.param .u32 _Z20matrixMultiplicationiiiiPiS_S__param_3,
	.param .u64 .ptr .align 1 _Z20matrixMultiplicationiiiiPiS_S__param_4,
	.param .u64 .ptr .align 1 _Z20matrixMultiplicationiiiiPiS_S__param_5,
	.param .u64 .ptr .align 1 _Z20matrixMultiplicationiiiiPiS_S__param_6
)
{
	.reg .pred 	%p<17>;
	.reg .b32 	%r<74>;
	.reg .b64 	%rd<15>;
	// demoted variable
	.shared .align 4 .b8 _ZZ20matrixMultiplicationiiiiPiS_S_E8shared_D[1024];
	ld.param.u32 	%r34, [_Z20matrixMultiplicationiiiiPiS_S__param_0];
	ld.param.u32 	%r35, [_Z20matrixMultiplicationiiiiPiS_S__param_1];
	ld.param.u32 	%r36, [_Z20matrixMultiplicationiiiiPiS_S__param_2];
	ld.param.u32 	%r37, [_Z20matrixMultiplicationiiiiPiS_S__param_3];
	ld.param.u64 	%rd4, [_Z20matrixMultiplicationiiiiPiS_S__param_4];
	ld.param.u64 	%rd6, [_Z20matrixMultiplicationiiiiPiS_S__param_5];
	ld.param.u64 	%rd5, [_Z20matrixMultiplicationiiiiPiS_S__param_6];
	cvta.to.global.u64 	%rd1, %rd6;
	mov.u32 	%r1, %tid.x;
	mov.u32 	%r2, %tid.y;
	mov.u32 	%r39, %ctaid.x;
	mov.u32 	%r40, %ntid.x;
	mad.lo.s32 	%r3, %r39, %r40, %r1;
	mov.u32 	%r41, %ctaid.y;
	mov.u32 	%r42, %ntid.y;
	mad.lo.s32 	%r4, %r41, %r42, %r2;
	setp.lt.s32 	%p1, %r35, 1;
	mov.b32 	%r71, 0;
	@%p1 bra 	$L__BB0_18;
	shl.b32 	%r44, %r2, 6;
	mov.u32 	%r45, _ZZ20matrixMultiplicationiiiiPiS_S_E8shared_D;
	add.s32 	%r5, %r45, %r44;
	shl.b32 	%r46, %r1, 2;
	add.s32 	%r6, %r5, %r46;
	mul.lo.s32 	%r7, %r35, %r4;
	add.s32 	%r8, %r37, -1;
	cvta.to.global.u64 	%rd2, %rd4;
	mov.b32 	%r60, 0;
	mov.u32 	%r71, %r60;
$L__BB0_2:
	setp.ge.s32 	%p2, %r4, %r34;
	add.s32 	%r11, %r60, %r1;
	setp.ge.s32 	%p3, %r11, %r35;
	mov.b32 	%r62, 0;
	or.pred  	%p4, %p2, %p3;
	@%p4 bra 	$L__BB0_4;
	add.s32 	%r49, %r11, %r7;
	mul.wide.u32 	%rd7, %r49, 4;
	add.s64 	%rd8, %rd2, %rd7;
	ld.global.u32 	%r62, [%rd8];
$L__BB0_4:
	setp.ge.s32 	%p5, %r3, %r36;
	st.shared.u32 	[%r6], %r62;
	bar.sync 	0;
	@%p5 bra 	$L__BB0_17;
	mov.b32 	%r63, 0;
$L__BB0_6:
	setp.lt.s32 	%p6, %r37, 1;
	@%p6 bra 	$L__BB0_16;
	mov.b32 	%r66, 0;
	mov.u32 	%r16, %r8;
$L__BB0_8:
	add.s32 	%r52, %r16, %r66;
	shr.u32 	%r69, %r52, 1;
	mul.lo.s32 	%r53, %r69, 3;
	mul.wide.u32 	%rd9, %r53, 4;
	add.s64 	%rd10, %rd1, %rd9;
	ld.global.u32 	%r19, [%rd10+4];
	setp.ge.s32 	%p7, %r3, %r19;
	@%p7 bra 	$L__BB0_10;
	add.s32 	%r16, %r69, -1;
	bra.uni 	$L__BB0_15;
$L__BB0_10:
	setp.gt.s32 	%p8, %r3, %r19;
	@%p8 bra 	$L__BB0_14;
	shl.b32 	%r54, %r63, 2;
	add.s32 	%r21, %r5, %r54;
$L__BB0_12:
	mul.lo.s32 	%r55, %r69, 3;
	mul.wide.u32 	%rd11, %r55, 4;
	add.s64 	%rd3, %rd1, %rd11;
	ld.global.u32 	%r56, [%rd3+4];
	setp.ne.s32 	%p9, %r3, %r56;
	@%p9 bra 	$L__BB0_16;
	ld.global.u32 	%r57, [%rd3+8];
	ld.shared.u32 	%r58, [%r21];
	mad.lo.s32 	%r71, %r58, %r57, %r71;
	add.s32 	%r28, %r69, -1;
	setp.ne.s32 	%p10, %r69, 0;
	mov.u32 	%r69, %r28;
	@%p10 bra 	$L__BB0_12;
	bra.uni 	$L__BB0_16;
$L__BB0_14:
	add.s32 	%r66, %r69, 1;
$L__BB0_15:
	setp.gt.s32 	%p11, %r66, %r16;
	@%p11 bra 	$L__BB0_16;
	bra.uni 	$L__BB0_8;
$L__BB0_16:
	bar.sync 	0;
	add.s32 	%r63, %r63, 1;
	setp.ne.s32 	%p12, %r63, 16;
	@%p12 bra 	$L__BB0_6;
$L__BB0_17:
	add.s32 	%r60, %r60, 16;
	setp.lt.s32 	%p13, %r60, %r35;
	@%p13 bra 	$L__BB0_2;
$L__BB0_18:
	setp.ge.s32 	%p14, %r4, %r34;
	setp.ge.s32 	%p15, %r3, %r36;
	or.pred  	%p16, %p14, %p15;
	@%p16 bra 	$L__BB0_20;
	mad.lo.s32 	%r59, %r36, %r4, %r3;
	cvta.to.global.u64 	%rd12, %rd5;
	mul.wide.s32 	%rd13, %r59, 4;
	add.s64 	%rd14, %rd12, %rd13;
	st.global.u32 	[%rd14], %r71;
$L__BB0_20:
	ret;

}


// ===== COMPILED SASS (sm_100) =====

	.target	sm_100

	.elftype	@"ET_EXEC"


//--------------------- .note.nv.tkinfo           --------------------------
	.section	.note.nv.tkinfo,"",@"SHT_NOTE"
	.sectionflags	@"SHF_NOTE_NV_TKINFO"
	.tkinfo
        /*0018*/ 	.word	0x00000002
        /*0030*/ 	.string	""
        /*0030*/ 	.string	"ptxas"
        /*0030*/ 	.string	"Cuda compilation tools, release 13.0, V13.0.88"
        /*0030*/ 	.string	"Build cuda_13.0.r13.0/compiler.36424714_0"
        /*0030*/ 	.string	"-arch sm_100 -m 64 "



//--------------------- .note.nv.cuinfo           --------------------------
	.section	.note.nv.cuinfo,"",@"SHT_NOTE"
	.sectionflags	@"SHF_NOTE_NV_CUINFO"
        /*0018*/ 	.short	0x0002
        /*001a*/ 	.short	0x0064
        /*001c*/ 	.short	0x0082
	.zero		2


//--------------------- .nv.info                  --------------------------
	.section	.nv.info,"",@"SHT_CUDA_INFO"
	.align	4


	//----- nvinfo : EIATTR_REGCOUNT
	.align		4
        /*0000*/ 	.byte	0x04, 0x2f
        /*0002*/ 	.short	(.L_1 - .L_0)
	.align		4
.L_0:
        /*0004*/ 	.word	index@(_Z20matrixMultiplicationiiiiPiS_S_)
        /*0008*/ 	.word	0x00000012


	//----- nvinfo : EIATTR_FRAME_SIZE
	.align		4
.L_1:
        /*000c*/ 	.byte	0x04, 0x11
        /*000e*/ 	.short	(.L_3 - .L_2)
	.align		4
.L_2:
        /*0010*/ 	.word	index@(_Z20matrixMultiplicationiiiiPiS_S_)
        /*0014*/ 	.word	0x00000000


	//----- nvinfo : EIATTR_MIN_STACK_SIZE
	.align		4
.L_3:
        /*0018*/ 	.byte	0x04, 0x12
        /*001a*/ 	.short	(.L_5 - .L_4)
	.align		4
.L_4:
        /*001c*/ 	.word	index@(_Z20matrixMultiplicationiiiiPiS_S_)
        /*0020*/ 	.word	0x00000000
.L_5:


//--------------------- .nv.compat                --------------------------
	.section	.nv.compat,"",@"SHT_CUDA_COMPAT_INFO"
	.align	4
        /*0000*/ 	.byte	0x02, 0x09, 0x00, 0x00, 0x02, 0x02, 0x01, 0x00, 0x02, 0x05, 0x05, 0x00, 0x03, 0x07, 0x01, 0x01
        /*0010*/ 	.byte	0x02, 0x03, 0x00, 0x00, 0x02, 0x06, 0x01, 0x00, 0x04, 0x0b, 0x08, 0x00, 0x09, 0x00, 0x00, 0x00
        /*0020*/ 	.byte	0x00, 0x00, 0x00, 0x00


//--------------------- .nv.info._Z20matrixMultiplicationiiiiPiS_S_ --------------------------
	.section	.nv.info._Z20matrixMultiplicationiiiiPiS_S_,"",@"SHT_CUDA_INFO"
	.sectionflags	@""
	.align	4


	//----- nvinfo : EIATTR_CUDA_API_VERSION
	.align		4
        /*0000*/ 	.byte	0x04, 0x37
        /*0002*/ 	.short	(.L_7 - .L_6)
.L_6:
        /*0004*/ 	.word	0x00000082


	//----- nvinfo : EIATTR_KPARAM_INFO
	.align		4
.L_7:
        /*0008*/ 	.byte	0x04, 0x17
        /*000a*/ 	.short	(.L_9 - .L_8)
.L_8:
        /*000c*/ 	.word	0x00000000
        /*0010*/ 	.short	0x0006
        /*0012*/ 	.short	0x0020
        /*0014*/ 	.byte	0x00, 0xf5, 0x21, 0x00


	//----- nvinfo : EIATTR_KPARAM_INFO
	.align		4
.L_9:
        /*0018*/ 	.byte	0x04, 0x17
        /*001a*/ 	.short	(.L_11 - .L_10)
.L_10:
        /*001c*/ 	.word	0x00000000
        /*0020*/ 	.short	0x0005
        /*0022*/ 	.short	0x0018
        /*0024*/ 	.byte	0x00, 0xf5, 0x21, 0x00


	//----- nvinfo : EIATTR_KPARAM_INFO
	.align		4
.L_11:
        /*0028*/ 	.byte	0x04, 0x17
        /*002a*/ 	.short	(.L_13 - .L_12)
.L_12:
        /*002c*/ 	.word	0x00000000
        /*0030*/ 	.short	0x0004
        /*0032*/ 	.short	0x0010
        /*0034*/ 	.byte	0x00, 0xf5, 0x21, 0x00


	//----- nvinfo : EIATTR_KPARAM_INFO
	.align		4
.L_13:
        /*0038*/ 	.byte	0x04, 0x17
        /*003a*/ 	.short	(.L_15 - .L_14)
.L_14:
        /*003c*/ 	.word	0x00000000
        /*0040*/ 	.short	0x0003
        /*0042*/ 	.short	0x000c
        /*0044*/ 	.byte	0x00, 0xf0, 0x11, 0x00


	//----- nvinfo : EIATTR_KPARAM_INFO
	.align		4
.L_15:
        /*0048*/ 	.byte	0x04, 0x17
        /*004a*/ 	.short	(.L_17 - .L_16)
.L_16:
        /*004c*/ 	.word	0x00000000
        /*0050*/ 	.short	0x0002
        /*0052*/ 	.short	0x0008
        /*0054*/ 	.byte	0x00, 0xf0, 0x11, 0x00


	//----- nvinfo : EIATTR_KPARAM_INFO
	.align		4
.L_17:
        /*0058*/ 	.byte	0x04, 0x17
        /*005a*/ 	.short	(.L_19 - .L_18)
.L_18:
        /*005c*/ 	.word	0x00000000
        /*0060*/ 	.short	0x0001
        /*0062*/ 	.short	0x0004
        /*0064*/ 	.byte	0x00, 0xf0, 0x11, 0x00


	//----- nvinfo : EIATTR_KPARAM_INFO
	.align		4
.L_19:
        /*0068*/ 	.byte	0x04, 0x17
        /*006a*/ 	.short	(.L_21 - .L_20)
.L_20:
        /*006c*/ 	.word	0x00000000
        /*0070*/ 	.short	0x0000
        /*0072*/ 	.short	0x0000
        /*0074*/ 	.byte	0x00, 0xf0, 0x11, 0x00


	//----- nvinfo : EIATTR_SPARSE_MMA_MASK
	.align		4
.L_21:
        /*0078*/ 	.byte	0x03, 0x50
        /*007a*/ 	.short	0x0000


	//----- nvinfo : EIATTR_MAXREG_COUNT
	.align		4
        /*007c*/ 	.byte	0x03, 0x1b
        /*007e*/ 	.short	0x00ff


	//----- nvinfo : EIATTR_NUM_BARRIERS
	.align		4
        /*0080*/ 	.byte	0x02, 0x4c
        /*0082*/ 	.byte	0x01
	.zero		1


	//----- nvinfo : EIATTR_MERCURY_ISA_VERSION
	.align		4
        /*0084*/ 	.byte	0x03, 0x5f
        /*0086*/ 	.short	0x0101


	//----- nvinfo : EIATTR_VRC_CTA_INIT_COUNT
	.align		4
        /*0088*/ 	.byte	0x02, 0x4a
	.zero		1
	.zero		1


	//----- nvinfo : EIATTR_EXIT_INSTR_OFFSETS
	.align		4
        /*008c*/ 	.byte	0x04, 0x1c
        /*008e*/ 	.short	(.L_23 - .L_22)


	//   ....[0]....
.L_22:
        /*0090*/ 	.word	0x00000540


	//   ....[1]....
        /*0094*/ 	.word	0x00000590


	//----- nvinfo : EIATTR_CRS_STACK_SIZE
	.align		4
.L_23:
        /*0098*/ 	.byte	0x04, 0x1e
        /*009a*/ 	.short	(.L_25 - .L_24)
.L_24:
        /*009c*/ 	.word	0x00000000


	//----- nvinfo : EIATTR_CBANK_PARAM_SIZE
	.align		4
.L_25:
        /*00a0*/ 	.byte	0x03, 0x19
        /*00a2*/ 	.short	0x0028


	//----- nvinfo : EIATTR_PARAM_CBANK
	.align		4
        /*00a4*/ 	.byte	0x04, 0x0a
        /*00a6*/ 	.short	(.L_27 - .L_26)
	.align		4
.L_26:
        /*00a8*/ 	.word	index@(.nv.constant0._Z20matrixMultiplicationiiiiPiS_S_)
        /*00ac*/ 	.short	0x0380
        /*00ae*/ 	.short	0x0028


	//----- nvinfo : EIATTR_SW_WAR
	.align		4
.L_27:
        /*00b0*/ 	.byte	0x04, 0x36
        /*00b2*/ 	.short	(.L_29 - .L_28)
.L_28:
        /*00b4*/ 	.word	0x00000008
.L_29:


//--------------------- .nv.callgraph             --------------------------
	.section	.nv.callgraph,"",@"SHT_CUDA_CALLGRAPH"
	.align	4
	.sectionentsize	8
	.align		4
        /*0000*/ 	.word	0x00000000
	.align		4
        /*0004*/ 	.word	0xffffffff
	.align		4
        /*0008*/ 	.word	0x00000000
	.align		4
        /*000c*/ 	.word	0xfffffffe
	.align		4
        /*0010*/ 	.word	0x00000000
	.align		4
        /*0014*/ 	.word	0xfffffffd
	.align		4
        /*0018*/ 	.word	0x00000000
	.align		4
        /*001c*/ 	.word	0xfffffffc


//--------------------- .text._Z20matrixMultiplicationiiiiPiS_S_ --------------------------
	.section	.text._Z20matrixMultiplicationiiiiPiS_S_,"ax",@progbits
	.align	128
        .global         _Z20matrixMultiplicationiiiiPiS_S_
        .type           _Z20matrixMultiplicationiiiiPiS_S_,@function
        .size           _Z20matrixMultiplicationiiiiPiS_S_,(.L_x_10 - _Z20matrixMultiplicationiiiiPiS_S_)
        .other          _Z20matrixMultiplicationiiiiPiS_S_,@"STO_CUDA_ENTRY STV_DEFAULT"
_Z20matrixMultiplicationiiiiPiS_S_:
.text._Z20matrixMultiplicationiiiiPiS_S_:
[----:B------:R-:W-:Y:S01]  /*0000*/  LDC R1, c[0x0][0x37c] ;  /* 0x0000df00ff017b82 */ /* 0x000fe20000000800 */
[----:B------:R-:W0:Y:S01]  /*0010*/  S2R R6, SR_TID.X ;  /* 0x0000000000067919 */ /* 0x000e220000002100 */
[----:B------:R-:W1:Y:S06]  /*0020*/  LDCU UR6, c[0x0][0x384] ;  /* 0x00007080ff0677ac */ /* 0x000e6c0008000800 */
[----:B------:R-:W0:Y:S01]  /*0030*/  LDC R3, c[0x0][0x360] ;  /* 0x0000d800ff037b82 */ /* 0x000e220000000800 */
[----:B------:R-:W-:Y:S01]  /*0040*/  IMAD.MOV.U32 R0, RZ, RZ, RZ ;  /* 0x000000ffff007224 */ /* 0x000fe200078e00ff */
[----:B------:R-:W2:Y:S01]  /*0050*/  S2R R7, SR_TID.Y ;  /* 0x0000000000077919 */ /* 0x000ea20000002200 */
[----:B------:R-:W3:Y:S05]  /*0060*/  LDCU.64 UR8, c[0x0][0x358] ;  /* 0x00006b00ff0877ac */ /* 0x000eea0008000a00 */
[----:B------:R-:W0:Y:S08]  /*0070*/  S2UR UR4, SR_CTAID.X ;  /* 0x00000000000479c3 */ /* 0x000e300000002500 */
[----:B------:R-:W2:Y:S01]  /*0080*/  S2UR UR5, SR_CTAID.Y ;  /* 0x00000000000579c3 */ /* 0x000ea20000002600 */
[----:B-1----:R-:W-:-:S07]  /*0090*/  UISETP.GE.AND UP0, UPT, UR6, 0x1, UPT ;  /* 0x000000010600788c */ /* 0x002fce000bf06270 */
[----:B------:R-:W2:Y:S01]  /*00a0*/  LDC R2, c[0x0][0x364] ;  /* 0x0000d900ff027b82 */ /* 0x000ea20000000800 */
[----:B0-----:R-:W-:Y:S02]  /*00b0*/  IMAD R4, R3, UR4, R6 ;  /* 0x0000000403047c24 */ /* 0x001fe4000f8e0206 */
[----:B--2---:R-:W-:Y:S01]  /*00c0*/  IMAD R5, R2, UR5, R7 ;  /* 0x0000000502057c24 */ /* 0x004fe2000f8e0207 */
[----:B---3--:R-:W-:Y:S06]  /*00d0*/  BRA.U !UP0, `(.L_x_0) ;  /* 0x0000000508087547 */ /* 0x008fec000b800000 */
[----:B------:R-:W0:Y:S01]  /*00e0*/  S2UR UR5, SR_CgaCtaId ;  /* 0x00000000000579c3 */ /* 0x000e220000008800 */
[----:B------:R-:W1:Y:S01]  /*00f0*/  LDCU UR6, c[0x0][0x38c] ;  /* 0x00007180ff0677ac */ /* 0x000e620008000800 */
[----:B------:R-:W-:Y:S02]  /*0100*/  HFMA2 R0, -RZ, RZ, 0, 0 ;  /* 0x00000000ff007431 */ /* 0x000fe400000001ff */
[----:B------:R-:W-:Y:S01]  /*0110*/  IMAD.MOV.U32 R9, RZ, RZ, RZ ;  /* 0x000000ffff097224 */ /* 0x000fe200078e00ff */
[----:B------:R-:W-:Y:S02]  /*0120*/  UMOV UR4, 0x400 ;  /* 0x0000040000047882 */ /* 0x000fe40000000000 */
[----:B0-----:R-:W-:Y:S02]  /*0130*/  ULEA UR4, UR5, UR4, 0x18 ;  /* 0x0000000405047291 */ /* 0x001fe4000f8ec0ff */
[----:B-1----:R-:W-:-:S04]  /*0140*/  UIADD3 UR5, UPT, UPT, UR6, -0x1, URZ ;  /* 0xffffffff06057890 */ /* 0x002fc8000fffe0ff */
[----:B------:R-:W-:-:S05]  /*0150*/  LEA R7, R7, UR4, 0x6 ;  /* 0x0000000407077c11 */ /* 0x000fca000f8e30ff */
[----:B------:R-:W-:-:S07]  /*0160*/  IMAD R8, R6, 0x4, R7 ;  /* 0x0000000406087824 */ /* 0x000fce00078e0207 */
.L_x_8:
[----:B0-----:R-:W0:Y:S01]  /*0170*/  LDCU.64 UR6, c[0x0][0x380] ;  /* 0x00007000ff0677ac */ /* 0x001e220008000a00 */
[----:B------:R-:W-:Y:S01]  /*0180*/  IADD3 R10, PT, PT, R6, R9, RZ ;  /* 0x00000009060a7210 */ /* 0x000fe20007ffe0ff */
[----:B------:R-:W-:Y:S01]  /*0190*/  IMAD.MOV.U32 R11, RZ, RZ, RZ ;  /* 0x000000ffff0b7224 */ /* 0x000fe200078e00ff */
[----:B------:R-:W1:Y:S02]  /*01a0*/  LDCU UR4, c[0x0][0x388] ;  /* 0x00007100ff0477ac */ /* 0x000e640008000800 */
[----:B0-----:R-:W-:-:S04]  /*01b0*/  ISETP.GE.AND P0, PT, R10, UR7, PT ;  /* 0x000000070a007c0c */ /* 0x001fc8000bf06270 */
[----:B------:R-:W-:-:S13]  /*01c0*/  ISETP.GE.OR P0, PT, R5, UR6, P0 ;  /* 0x0000000605007c0c */ /* 0x000fda0008706670 */
[----:B------:R-:W0:Y:S01]  /*01d0*/  @!P0 LDC.64 R2, c[0x0][0x390] ;  /* 0x0000e400ff028b82 */ /* 0x000e220000000a00 */
[----:B------:R-:W-:-:S04]  /*01e0*/  @!P0 IMAD R13, R5, UR7, R10 ;  /* 0x00000007050d8c24 */ /* 0x000fc8000f8e020a */
[----:B0-----:R-:W-:-:S05]  /*01f0*/  @!P0 IMAD.WIDE.U32 R2, R13, 0x4, R2 ;  /* 0x000000040d028825 */ /* 0x001fca00078e0002 */
[----:B------:R-:W2:Y:S01]  /*0200*/  @!P0 LDG.E R11, desc[UR8][R2.64] ;  /* 0x00000008020b8981 */ /* 0x000ea2000c1e1900 */
[----:B-1----:R-:W-:Y:S02]  /*0210*/  ISETP.GE.AND P1, PT, R4, UR4, PT ;  /* 0x0000000404007c0c */ /* 0x002fe4000bf26270 */
[----:B------:R-:W-:-:S04]  /*0220*/  IADD3 R9, PT, PT, R9, 0x10, RZ ;  /* 0x0000001009097810 */ /* 0x000fc80007ffe0ff */
[----:B------:R-:W-:Y:S01]  /*0230*/  ISETP.GE.AND P0, PT, R9, UR7, PT ;  /* 0x0000000709007c0c */ /* 0x000fe2000bf06270 */
[----:B------:R-:W-:Y:S05]  /*0240*/  WARPSYNC.ALL ;  /* 0x0000000000007948 */ /* 0x000fea0003800000 */
[----:B--2---:R0:W-:Y:S01]  /*0250*/  STS [R8], R11 ;  /* 0x0000000b08007388 */ /* 0x0041e20000000800 */
[----:B------:R-:W-:Y:S06]  /*0260*/  BAR.SYNC.DEFER_BLOCKING 0x0 ;  /* 0x0000000000007b1d */ /* 0x000fec0000010000 */
[----:B------:R-:W-:Y:S05]  /*0270*/  @P1 BRA `(.L_x_1) ;  /* 0x00000000009c1947 */ /* 0x000fea0003800000 */
[----:B------:R-:W-:-:S07]  /*0280*/  IMAD.MOV.U32 R12, RZ, RZ, RZ ;  /* 0x000000ffff0c7224 */ /* 0x000fce00078e00ff */
.L_x_7:
[----:B------:R-:W1:Y:S02]  /*0290*/  LDCU UR4, c[0x0][0x38c] ;  /* 0x00007180ff0477ac */ /* 0x000e640008000800 */
[----:B-1----:R-:W-:-:S09]  /*02a0*/  UISETP.GE.AND UP0, UPT, UR4, 0x1, UPT ;  /* 0x000000010400788c */ /* 0x002fd2000bf06270 */
[----:B------:R-:W-:Y:S05]  /*02b0*/  BRA.U !UP0, `(.L_x_2) ;  /* 0x0000000108787547 */ /* 0x000fea000b800000 */
[----:B------:R-:W1:Y:S01]  /*02c0*/  LDC.64 R2, c[0x0][0x398] ;  /* 0x0000e600ff027b82 */ /* 0x000e620000000a00 */
[----:B------:R-:W-:Y:S01]  /*02d0*/  MOV R13, RZ ;  /* 0x000000ff000d7202 */ /* 0x000fe20000000f00 */
[----:B------:R-:W-:-:S07]  /*02e0*/  IMAD.U32 R14, RZ, RZ, UR5 ;  /* 0x00000005ff0e7e24 */ /* 0x000fce000f8e00ff */
.L_x_5:
[----:B------:R-:W-:-:S04]  /*02f0*/  IADD3 R10, PT, PT, R13, R14, RZ ;  /* 0x0000000e0d0a7210 */ /* 0x000fc80007ffe0ff */
[----:B------:R-:W-:-:S05]  /*0300*/  SHF.R.U32.HI R15, RZ, 0x1, R10 ;  /* 0x00000001ff0f7819 */ /* 0x000fca000001160a */
[----:B0-----:R-:W-:-:S04]  /*0310*/  IMAD R11, R15, 0x3, RZ ;  /* 0x000000030f0b7824 */ /* 0x001fc800078e02ff */
[----:B-1----:R-:W-:-:S06]  /*0320*/  IMAD.WIDE.U32 R10, R11, 0x4, R2 ;  /* 0x000000040b0a7825 */ /* 0x002fcc00078e0002 */
[----:B------:R-:W2:Y:S02]  /*0330*/  LDG.E R11, desc[UR8][R10.64+0x4] ;  /* 0x000004080a0b7981 */ /* 0x000ea4000c1e1900 */
[----:B--2---:R-:W-:-:S13]  /*0340*/  ISETP.GE.AND P1, PT, R4, R11, PT ;  /* 0x0000000b0400720c */ /* 0x004fda0003f26270 */
[----:B------:R-:W-:Y:S01]  /*0350*/  @!P1 VIADD R14, R15, 0xffffffff ;  /* 0xffffffff0f0e9836 */ /* 0x000fe20000000000 */
[----:B------:R-:W-:Y:S06]  /*0360*/  @!P1 BRA `(.L_x_3) ;  /* 0x00000000000c9947 */ /* 0x000fec0003800000 */
[----:B------:R-:W-:-:S13]  /*0370*/  ISETP.GT.AND P1, PT, R4, R11, PT ;  /* 0x0000000b0400720c */ /* 0x000fda0003f24270 */
[----:B------:R-:W-:Y:S05]  /*0380*/  @!P1 BRA `(.L_x_4) ;  /* 0x0000000000109947 */ /* 0x000fea0003800000 */
[----:B------:R-:W-:-:S07]  /*0390*/  IADD3 R13, PT, PT, R15, 0x1, RZ ;  /* 0x000000010f0d7810 */ /* 0x000fce0007ffe0ff */
.L_x_3:
[----:B------:R-:W-:-:S13]  /*03a0*/  ISETP.GT.AND P1, PT, R13, R14, PT ;  /* 0x0000000e0d00720c */ /* 0x000fda0003f24270 */
[----:B------:R-:W-:Y:S05]  /*03b0*/  @P1 BRA `(.L_x_2) ;  /* 0x0000000000381947 */ /* 0x000fea0003800000 */
[----:B------:R-:W-:Y:S05]  /*03c0*/  BRA `(.L_x_5) ;  /* 0xfffffffc00c87947 */ /* 0x000fea000383ffff */
.L_x_4:
[----:B------:R-:W0:Y:S01]  /*03d0*/  LDC.64 R2, c[0x0][0x398] ;  /* 0x0000e600ff027b82 */ /* 0x000e220000000a00 */
[----:B------:R-:W-:-:S07]  /*03e0*/  IMAD R14, R12, 0x4, R7 ;  /* 0x000000040c0e7824 */ /* 0x000fce00078e0207 */
.L_x_6:
[----:B------:R-:W-:-:S04]  /*03f0*/  IMAD R11, R15, 0x3, RZ ;  /* 0x000000030f0b7824 */ /* 0x000fc800078e02ff */
[----:B0-----:R-:W-:-:S05]  /*0400*/  IMAD.WIDE.U32 R10, R11, 0x4, R2 ;  /* 0x000000040b0a7825 */ /* 0x001fca00078e0002 */
[----:B------:R-:W2:Y:S02]  /*0410*/  LDG.E R13, desc[UR8][R10.64+0x4] ;  /* 0x000004080a0d7981 */ /* 0x000ea4000c1e1900 */
[----:B--2---:R-:W-:-:S13]  /*0420*/  ISETP.NE.AND P1, PT, R4, R13, PT ;  /* 0x0000000d0400720c */ /* 0x004fda0003f25270 */
[----:B------:R-:W-:Y:S05]  /*0430*/  @P1 BRA `(.L_x_2) ;  /* 0x0000000000181947 */ /* 0x000fea0003800000 */
[----:B------:R-:W2:Y:S01]  /*0440*/  LDG.E R11, desc[UR8][R10.64+0x8] ;  /* 0x000008080a0b7981 */ /* 0x000ea2000c1e1900 */
[C---:B------:R-:W-:Y:S02]  /*0450*/  ISETP.NE.AND P1, PT, R15.reuse, RZ, PT ;  /* 0x000000ff0f00720c */ /* 0x040fe40003f25270 */
[----:B------:R-:W-:Y:S01]  /*0460*/  IADD3 R15, PT, PT, R15, -0x1, RZ ;  /* 0xffffffff0f0f7810 */ /* 0x000fe20007ffe0ff */
[----:B------:R-:W2:Y:S02]  /*0470*/  LDS R13, [R14] ;  /* 0x000000000e0d7984 */ /* 0x000ea40000000800 */
[----:B--2---:R-:W-:-:S08]  /*0480*/  IMAD R0, R11, R13, R0 ;  /* 0x0000000d0b007224 */ /* 0x004fd000078e0200 */
[----:B------:R-:W-:Y:S05]  /*0490*/  @P1 BRA `(.L_x_6) ;  /* 0xfffffffc00d41947 */ /* 0x000fea000383ffff */
.L_x_2:
[----:B------:R-:W-:Y:S01]  /*04a0*/  VIADD R12, R12, 0x1 ;  /* 0x000000010c0c7836 */ /* 0x000fe20000000000 */
[----:B------:R-:W-:Y:S05]  /*04b0*/  WARPSYNC.ALL ;  /* 0x0000000000007948 */ /* 0x000fea0003800000 */
[----:B------:R-:W-:Y:S01]  /*04c0*/  BAR.SYNC.DEFER_BLOCKING 0x0 ;  /* 0x0000000000007b1d */ /* 0x000fe20000010000 */
[----:B------:R-:W-:-:S13]  /*04d0*/  ISETP.NE.AND P1, PT, R12, 0x10, PT ;  /* 0x000000100c00780c */ /* 0x000fda0003f25270 */
[----:B------:R-:W-:Y:S05]  /*04e0*/  @P1 BRA `(.L_x_7) ;  /* 0xfffffffc00681947 */ /* 0x000fea000383ffff */
.L_x_1:
[----:B------:R-:W-:Y:S05]  /*04f0*/  @!P0 BRA `(.L_x_8) ;  /* 0xfffffffc001c8947 */ /* 0x000fea000383ffff */
.L_x_0:
[----:B------:R-:W1:Y:S01]  /*0500*/  LDC R7, c[0x0][0x388] ;  /* 0x0000e200ff077b82 */ /* 0x000e620000000800 */
[----:B------:R-:W2:Y:S01]  /*0510*/  LDCU UR4, c[0x0][0x380] ;  /* 0x00007000ff0477ac */ /* 0x000ea20008000800 */
[----:B-1----:R-:W-:-:S04]  /*0520*/  ISETP.GE.AND P0, PT, R4, R7, PT ;  /* 0x000000070400720c */ /* 0x002fc80003f06270 */
[----:B--2---:R-:W-:-:S13]  /*0530*/  ISETP.GE.OR P0, PT, R5, UR4, P0 ;  /* 0x0000000405007c0c */ /* 0x004fda0008706670 */
[----:B------:R-:W-:Y:S05]  /*0540*/  @P0 EXIT ;  /* 0x000000000000094d */ /* 0x000fea0003800000 */
[----:B------:R-:W1:Y:S01]  /*0550*/  LDC.64 R2, c[0x0][0x3a0] ;  /* 0x0000e800ff027b82 */ /* 0x000e620000000a00 */
[----:B------:R-:W-:-:S04]  /*0560*/  IMAD R5, R5, R7, R4 ;  /* 0x0000000705057224 */ /* 0x000fc800078e0204 */
[----:B-1----:R-:W-:-:S05]  /*0570*/  IMAD.WIDE R2, R5, 0x4, R2 ;  /* 0x0000000405027825 */ /* 0x002fca00078e0202 */
[----:B------:R-:W-:Y:S01]  /*0580*/  STG.E desc[UR8][R2.64], R0 ;  /* 0x0000000002007986 */ /* 0x000fe2000c101908 */
[----:B------:R-:W-:Y:S05]  /*0590*/  EXIT ;  /* 0x000000000000794d */ /* 0x000fea0003800000 */
.L_x_9:
[----:B------:R-:W-:-:S00]  /*05a0*/  BRA `(.L_x_9) ;  /* 0xfffffffc00fc7947 */ /* 0x000fc0000383ffff */
[----:B------:R-:W-:-:S00]  /*05b0*/  NOP ;  /* 0x0000000000007918 */ /* 0x000fc00000000000 */
        /* <DEDUP_REMOVED lines=12> */
.L_x_10:


//--------------------- .nv.shared._Z20matrixMultiplicationiiiiPiS_S_ --------------------------
	.section	.nv.shared._Z20matrixMultiplicationiiiiPiS_S_,"aw",@nobits
	.sectionflags	@""
	.align	4
.nv.shared._Z20matrixMultiplicationiiiiPiS_S_:
	.zero		2048


//--------------------- .nv.shared.reserved.0     --------------------------
	.section	.nv.shared.reserved.0,"aw",@nobits
	.weak		__nv_reservedSMEM_offset_0_alias
	.size		__nv_reservedSMEM_offset_0_alias, 0, 64
	.other		__nv_reservedSMEM_offset_0_alias,@"STO_CUDA_RESERVED_SHARED STV_DEFAULT"
__nv_reservedSMEM_offset_0_alias:
	.zero		0
	.zero		64


//--------------------- .nv.constant0._Z20matrixMultiplicationiiiiPiS_S_ --------------------------
	.section	.nv.constant0._Z20matrixMultiplicationiiiiPiS_S_,"a",@progbits
	.sectionflags	@""
	.align	4
.nv.constant0._Z20matrixMultiplicationiiiiPiS_S_:
	.zero		936


//--------------------- SYMBOLS --------------------------

	.type		.nv.reservedSmem.offset0,@object
	.size		.nv.reservedSmem.offset0,0x4
	.type		.nv.reservedSmem.cap,@object
	.size		.nv.reservedSmem.cap,0x4
